//
// Generated by NVIDIA NVVM Compiler
//
// Compiler Build ID: CL-36424714
// Cuda compilation tools, release 13.0, V13.0.88
// Based on NVVM 20.0.0
//

.version 9.0
.target sm_100
.address_size 64

	// .globl	_Z5sgeemILj32ELj32ELj32ELj4EEvPfS0_S0_iii
// _ZZ5sgeemILj32ELj32ELj32ELj4EEvPfS0_S0_iiiE8a_shared has been demoted
// _ZZ5sgeemILj32ELj32ELj32ELj4EEvPfS0_S0_iiiE8b_shared has been demoted

.visible .entry _Z5sgeemILj32ELj32ELj32ELj4EEvPfS0_S0_iii(
	.param .u64 .ptr .align 1 _Z5sgeemILj32ELj32ELj32ELj4EEvPfS0_S0_iii_param_0,
	.param .u64 .ptr .align 1 _Z5sgeemILj32ELj32ELj32ELj4EEvPfS0_S0_iii_param_1,
	.param .u64 .ptr .align 1 _Z5sgeemILj32ELj32ELj32ELj4EEvPfS0_S0_iii_param_2,
	.param .u32 _Z5sgeemILj32ELj32ELj32ELj4EEvPfS0_S0_iii_param_3,
	.param .u32 _Z5sgeemILj32ELj32ELj32ELj4EEvPfS0_S0_iii_param_4,
	.param .u32 _Z5sgeemILj32ELj32ELj32ELj4EEvPfS0_S0_iii_param_5
)
{
	.reg .pred 	%p<3>;
	.reg .b32 	%r<41>;
	.reg .b32 	%f<315>;
	.reg .b64 	%rd<38>;
	// demoted variable
	.shared .align 4 .b8 _ZZ5sgeemILj32ELj32ELj32ELj4EEvPfS0_S0_iiiE8a_shared[4096];
	// demoted variable
	.shared .align 4 .b8 _ZZ5sgeemILj32ELj32ELj32ELj4EEvPfS0_S0_iiiE8b_shared[4096];
	ld.param.u32 	%r13, [_Z5sgeemILj32ELj32ELj32ELj4EEvPfS0_S0_iii_param_4];
	ld.param.u32 	%r14, [_Z5sgeemILj32ELj32ELj32ELj4EEvPfS0_S0_iii_param_5];
	mov.u32 	%r1, %tid.x;
	mov.u32 	%r2, %tid.y;
	mov.u32 	%r15, %ctaid.x;
	mov.u32 	%r16, %ctaid.y;
	shl.b32 	%r3, %r16, 5;
	shl.b32 	%r17, %r15, 5;
	cvt.u64.u32 	%rd1, %r17;
	setp.lt.s32 	%p1, %r14, 1;
	mov.f32 	%f311, 0f00000000;
	mov.f32 	%f312, %f311;
	mov.f32 	%f313, %f311;
	mov.f32 	%f314, %f311;
	@%p1 bra 	$L__BB0_3;
	shl.b32 	%r19, %r2, 7;
	mov.u32 	%r20, _ZZ5sgeemILj32ELj32ELj32ELj4EEvPfS0_S0_iiiE8a_shared;
	add.s32 	%r4, %r20, %r19;
	shl.b32 	%r21, %r1, 2;
	mad.lo.s32 	%r39, %r14, %r2, %r21;
	mad.lo.s32 	%r38, %r2, %r13, %r21;
	mov.b32 	%r40, 0;
	mov.f32 	%f311, 0f00000000;
$L__BB0_2:
	ld.param.u64 	%rd36, [_Z5sgeemILj32ELj32ELj32ELj4EEvPfS0_S0_iii_param_1];
	ld.param.u64 	%rd35, [_Z5sgeemILj32ELj32ELj32ELj4EEvPfS0_S0_iii_param_0];
	cvt.u64.u32 	%rd5, %r39;
	mul.lo.s32 	%r22, %r14, %r3;
	cvt.u64.u32 	%rd6, %r22;
	add.s64 	%rd7, %rd5, %rd6;
	cvta.to.global.u64 	%rd8, %rd35;
	shl.b64 	%rd9, %rd7, 2;
	add.s64 	%rd10, %rd8, %rd9;
	ld.global.v4.f32 	{%f15, %f16, %f17, %f18}, [%rd10];
	mov.u32 	%r23, %tid.x;
	shl.b32 	%r24, %r23, 4;
	add.s32 	%r25, %r4, %r24;
	st.shared.v4.f32 	[%r25], {%f15, %f16, %f17, %f18};
	cvt.u64.u32 	%rd11, %r38;
	add.s64 	%rd12, %rd11, %rd1;
	cvta.to.global.u64 	%rd13, %rd36;
	shl.b64 	%rd14, %rd12, 2;
	add.s64 	%rd15, %rd13, %rd14;
	ld.global.v4.f32 	{%f19, %f20, %f21, %f22}, [%rd15];
	shl.b32 	%r26, %r2, 7;
	mov.u32 	%r27, _ZZ5sgeemILj32ELj32ELj32ELj4EEvPfS0_S0_iiiE8b_shared;
	add.s32 	%r28, %r27, %r24;
	add.s32 	%r29, %r28, %r26;
	st.shared.v4.f32 	[%r29], {%f19, %f20, %f21, %f22};
	bar.sync 	0;
	ld.shared.f32 	%f23, [%r4];
	ld.shared.f32 	%f24, [%r28];
	fma.rn.f32 	%f25, %f23, %f24, %f314;
	ld.shared.f32 	%f26, [%r4+4];
	ld.shared.f32 	%f27, [%r28+128];
	fma.rn.f32 	%f28, %f26, %f27, %f25;
	ld.shared.f32 	%f29, [%r4+8];
	ld.shared.f32 	%f30, [%r28+256];
	fma.rn.f32 	%f31, %f29, %f30, %f28;
	ld.shared.f32 	%f32, [%r4+12];
	ld.shared.f32 	%f33, [%r28+384];
	fma.rn.f32 	%f34, %f32, %f33, %f31;
	ld.shared.f32 	%f35, [%r4+16];
	ld.shared.f32 	%f36, [%r28+512];
	fma.rn.f32 	%f37, %f35, %f36, %f34;
	ld.shared.f32 	%f38, [%r4+20];
	ld.shared.f32 	%f39, [%r28+640];
	fma.rn.f32 	%f40, %f38, %f39, %f37;
	ld.shared.f32 	%f41, [%r4+24];
	ld.shared.f32 	%f42, [%r28+768];
	fma.rn.f32 	%f43, %f41, %f42, %f40;
	ld.shared.f32 	%f44, [%r4+28];
	ld.shared.f32 	%f45, [%r28+896];
	fma.rn.f32 	%f46, %f44, %f45, %f43;
	ld.shared.f32 	%f47, [%r4+32];
	ld.shared.f32 	%f48, [%r28+1024];
	fma.rn.f32 	%f49, %f47, %f48, %f46;
	ld.shared.f32 	%f50, [%r4+36];
	ld.shared.f32 	%f51, [%r28+1152];
	fma.rn.f32 	%f52, %f50, %f51, %f49;
	ld.shared.f32 	%f53, [%r4+40];
	ld.shared.f32 	%f54, [%r28+1280];
	fma.rn.f32 	%f55, %f53, %f54, %f52;
	ld.shared.f32 	%f56, [%r4+44];
	ld.shared.f32 	%f57, [%r28+1408];
	fma.rn.f32 	%f58, %f56, %f57, %f55;
	ld.shared.f32 	%f59, [%r4+48];
	ld.shared.f32 	%f60, [%r28+1536];
	fma.rn.f32 	%f61, %f59, %f60, %f58;
	ld.shared.f32 	%f62, [%r4+52];
	ld.shared.f32 	%f63, [%r28+1664];
	fma.rn.f32 	%f64, %f62, %f63, %f61;
	ld.shared.f32 	%f65, [%r4+56];
	ld.shared.f32 	%f66, [%r28+1792];
	fma.rn.f32 	%f67, %f65, %f66, %f64;
	ld.shared.f32 	%f68, [%r4+60];
	ld.shared.f32 	%f69, [%r28+1920];
	fma.rn.f32 	%f70, %f68, %f69, %f67;
	ld.shared.f32 	%f71, [%r4+64];
	ld.shared.f32 	%f72, [%r28+2048];
	fma.rn.f32 	%f73, %f71, %f72, %f70;
	ld.shared.f32 	%f74, [%r4+68];
	ld.shared.f32 	%f75, [%r28+2176];
	fma.rn.f32 	%f76, %f74, %f75, %f73;
	ld.shared.f32 	%f77, [%r4+72];
	ld.shared.f32 	%f78, [%r28+2304];
	fma.rn.f32 	%f79, %f77, %f78, %f76;
	ld.shared.f32 	%f80, [%r4+76];
	ld.shared.f32 	%f81, [%r28+2432];
	fma.rn.f32 	%f82, %f80, %f81, %f79;
	ld.shared.f32 	%f83, [%r4+80];
	ld.shared.f32 	%f84, [%r28+2560];
	fma.rn.f32 	%f85, %f83, %f84, %f82;
	ld.shared.f32 	%f86, [%r4+84];
	ld.shared.f32 	%f87, [%r28+2688];
	fma.rn.f32 	%f88, %f86, %f87, %f85;
	ld.shared.f32 	%f89, [%r4+88];
	ld.shared.f32 	%f90, [%r28+2816];
	fma.rn.f32 	%f91, %f89, %f90, %f88;
	ld.shared.f32 	%f92, [%r4+92];
	ld.shared.f32 	%f93, [%r28+2944];
	fma.rn.f32 	%f94, %f92, %f93, %f91;
	ld.shared.f32 	%f95, [%r4+96];
	ld.shared.f32 	%f96, [%r28+3072];
	fma.rn.f32 	%f97, %f95, %f96, %f94;
	ld.shared.f32 	%f98, [%r4+100];
	ld.shared.f32 	%f99, [%r28+3200];
	fma.rn.f32 	%f100, %f98, %f99, %f97;
	ld.shared.f32 	%f101, [%r4+104];
	ld.shared.f32 	%f102, [%r28+3328];
	fma.rn.f32 	%f103, %f101, %f102, %f100;
	ld.shared.f32 	%f104, [%r4+108];
	ld.shared.f32 	%f105, [%r28+3456];
	fma.rn.f32 	%f106, %f104, %f105, %f103;
	ld.shared.f32 	%f107, [%r4+112];
	ld.shared.f32 	%f108, [%r28+3584];
	fma.rn.f32 	%f109, %f107, %f108, %f106;
	ld.shared.f32 	%f110, [%r4+116];
	ld.shared.f32 	%f111, [%r28+3712];
	fma.rn.f32 	%f112, %f110, %f111, %f109;
	ld.shared.f32 	%f113, [%r4+120];
	ld.shared.f32 	%f114, [%r28+3840];
	fma.rn.f32 	%f115, %f113, %f114, %f112;
	ld.shared.f32 	%f116, [%r4+124];
	ld.shared.f32 	%f117, [%r28+3968];
	fma.rn.f32 	%f314, %f116, %f117, %f115;
	ld.shared.f32 	%f118, [%r28+4];
	fma.rn.f32 	%f119, %f23, %f118, %f313;
	ld.shared.f32 	%f120, [%r28+132];
	fma.rn.f32 	%f121, %f26, %f120, %f119;
	ld.shared.f32 	%f122, [%r28+260];
	fma.rn.f32 	%f123, %f29, %f122, %f121;
	ld.shared.f32 	%f124, [%r28+388];
	fma.rn.f32 	%f125, %f32, %f124, %f123;
	ld.shared.f32 	%f126, [%r28+516];
	fma.rn.f32 	%f127, %f35, %f126, %f125;
	ld.shared.f32 	%f128, [%r28+644];
	fma.rn.f32 	%f129, %f38, %f128, %f127;
	ld.shared.f32 	%f130, [%r28+772];
	fma.rn.f32 	%f131, %f41, %f130, %f129;
	ld.shared.f32 	%f132, [%r28+900];
	fma.rn.f32 	%f133, %f44, %f132, %f131;
	ld.shared.f32 	%f134, [%r28+1028];
	fma.rn.f32 	%f135, %f47, %f134, %f133;
	ld.shared.f32 	%f136, [%r28+1156];
	fma.rn.f32 	%f137, %f50, %f136, %f135;
	ld.shared.f32 	%f138, [%r28+1284];
	fma.rn.f32 	%f139, %f53, %f138, %f137;
	ld.shared.f32 	%f140, [%r28+1412];
	fma.rn.f32 	%f141, %f56, %f140, %f139;
	ld.shared.f32 	%f142, [%r28+1540];
	fma.rn.f32 	%f143, %f59, %f142, %f141;
	ld.shared.f32 	%f144, [%r28+1668];
	fma.rn.f32 	%f145, %f62, %f144, %f143;
	ld.shared.f32 	%f146, [%r28+1796];
	fma.rn.f32 	%f147, %f65, %f146, %f145;
	ld.shared.f32 	%f148, [%r28+1924];
	fma.rn.f32 	%f149, %f68, %f148, %f147;
	ld.shared.f32 	%f150, [%r28+2052];
	fma.rn.f32 	%f151, %f71, %f150, %f149;
	ld.shared.f32 	%f152, [%r28+2180];
	fma.rn.f32 	%f153, %f74, %f152, %f151;
	ld.shared.f32 	%f154, [%r28+2308];
	fma.rn.f32 	%f155, %f77, %f154, %f153;
	ld.shared.f32 	%f156, [%r28+2436];
	fma.rn.f32 	%f157, %f80, %f156, %f155;
	ld.shared.f32 	%f158, [%r28+2564];
	fma.rn.f32 	%f159, %f83, %f158, %f157;
	ld.shared.f32 	%f160, [%r28+2692];
	fma.rn.f32 	%f161, %f86, %f160, %f159;
	ld.shared.f32 	%f162, [%r28+2820];
	fma.rn.f32 	%f163, %f89, %f162, %f161;
	ld.shared.f32 	%f164, [%r28+2948];
	fma.rn.f32 	%f165, %f92, %f164, %f163;
	ld.shared.f32 	%f166, [%r28+3076];
	fma.rn.f32 	%f167, %f95, %f166, %f165;
	ld.shared.f32 	%f168, [%r28+3204];
	fma.rn.f32 	%f169, %f98, %f168, %f167;
	ld.shared.f32 	%f170, [%r28+3332];
	fma.rn.f32 	%f171, %f101, %f170, %f169;
	ld.shared.f32 	%f172, [%r28+3460];
	fma.rn.f32 	%f173, %f104, %f172, %f171;
	ld.shared.f32 	%f174, [%r28+3588];
	fma.rn.f32 	%f175, %f107, %f174, %f173;
	ld.shared.f32 	%f176, [%r28+3716];
	fma.rn.f32 	%f177, %f110, %f176, %f175;
	ld.shared.f32 	%f178, [%r28+3844];
	fma.rn.f32 	%f179, %f113, %f178, %f177;
	ld.shared.f32 	%f180, [%r28+3972];
	fma.rn.f32 	%f313, %f116, %f180, %f179;
	ld.shared.f32 	%f181, [%r28+8];
	fma.rn.f32 	%f182, %f23, %f181, %f312;
	ld.shared.f32 	%f183, [%r28+136];
	fma.rn.f32 	%f184, %f26, %f183, %f182;
	ld.shared.f32 	%f185, [%r28+264];
	fma.rn.f32 	%f186, %f29, %f185, %f184;
	ld.shared.f32 	%f187, [%r28+392];
	fma.rn.f32 	%f188, %f32, %f187, %f186;
	ld.shared.f32 	%f189, [%r28+520];
	fma.rn.f32 	%f190, %f35, %f189, %f188;
	ld.shared.f32 	%f191, [%r28+648];
	fma.rn.f32 	%f192, %f38, %f191, %f190;
	ld.shared.f32 	%f193, [%r28+776];
	fma.rn.f32 	%f194, %f41, %f193, %f192;
	ld.shared.f32 	%f195, [%r28+904];
	fma.rn.f32 	%f196, %f44, %f195, %f194;
	ld.shared.f32 	%f197, [%r28+1032];
	fma.rn.f32 	%f198, %f47, %f197, %f196;
	ld.shared.f32 	%f199, [%r28+1160];
	fma.rn.f32 	%f200, %f50, %f199, %f198;
	ld.shared.f32 	%f201, [%r28+1288];
	fma.rn.f32 	%f202, %f53, %f201, %f200;
	ld.shared.f32 	%f203, [%r28+1416];
	fma.rn.f32 	%f204, %f56, %f203, %f202;
	ld.shared.f32 	%f205, [%r28+1544];
	fma.rn.f32 	%f206, %f59, %f205, %f204;
	ld.shared.f32 	%f207, [%r28+1672];
	fma.rn.f32 	%f208, %f62, %f207, %f206;
	ld.shared.f32 	%f209, [%r28+1800];
	fma.rn.f32 	%f210, %f65, %f209, %f208;
	ld.shared.f32 	%f211, [%r28+1928];
	fma.rn.f32 	%f212, %f68, %f211, %f210;
	ld.shared.f32 	%f213, [%r28+2056];
	fma.rn.f32 	%f214, %f71, %f213, %f212;
	ld.shared.f32 	%f215, [%r28+2184];
	fma.rn.f32 	%f216, %f74, %f215, %f214;
	ld.shared.f32 	%f217, [%r28+2312];
	fma.rn.f32 	%f218, %f77, %f217, %f216;
	ld.shared.f32 	%f219, [%r28+2440];
	fma.rn.f32 	%f220, %f80, %f219, %f218;
	ld.shared.f32 	%f221, [%r28+2568];
	fma.rn.f32 	%f222, %f83, %f221, %f220;
	ld.shared.f32 	%f223, [%r28+2696];
	fma.rn.f32 	%f224, %f86, %f223, %f222;
	ld.shared.f32 	%f225, [%r28+2824];
	fma.rn.f32 	%f226, %f89, %f225, %f224;
	ld.shared.f32 	%f227, [%r28+2952];
	fma.rn.f32 	%f228, %f92, %f227, %f226;
	ld.shared.f32 	%f229, [%r28+3080];
	fma.rn.f32 	%f230, %f95, %f229, %f228;
	ld.shared.f32 	%f231, [%r28+3208];
	fma.rn.f32 	%f232, %f98, %f231, %f230;
	ld.shared.f32 	%f233, [%r28+3336];
	fma.rn.f32 	%f234, %f101, %f233, %f232;
	ld.shared.f32 	%f235, [%r28+3464];
	fma.rn.f32 	%f236, %f104, %f235, %f234;
	ld.shared.f32 	%f237, [%r28+3592];
	fma.rn.f32 	%f238, %f107, %f237, %f236;
	ld.shared.f32 	%f239, [%r28+3720];
	fma.rn.f32 	%f240, %f110, %f239, %f238;
	ld.shared.f32 	%f241, [%r28+3848];
	fma.rn.f32 	%f242, %f113, %f241, %f240;
	ld.shared.f32 	%f243, [%r28+3976];
	fma.rn.f32 	%f312, %f116, %f243, %f242;
	ld.shared.f32 	%f244, [%r28+12];
	fma.rn.f32 	%f245, %f23, %f244, %f311;
	ld.shared.f32 	%f246, [%r28+140];
	fma.rn.f32 	%f247, %f26, %f246, %f245;
	ld.shared.f32 	%f248, [%r28+268];
	fma.rn.f32 	%f249, %f29, %f248, %f247;
	ld.shared.f32 	%f250, [%r28+396];
	fma.rn.f32 	%f251, %f32, %f250, %f249;
	ld.shared.f32 	%f252, [%r28+524];
	fma.rn.f32 	%f253, %f35, %f252, %f251;
	ld.shared.f32 	%f254, [%r28+652];
	fma.rn.f32 	%f255, %f38, %f254, %f253;
	ld.shared.f32 	%f256, [%r28+780];
	fma.rn.f32 	%f257, %f41, %f256, %f255;
	ld.shared.f32 	%f258, [%r28+908];
	fma.rn.f32 	%f259, %f44, %f258, %f257;
	ld.shared.f32 	%f260, [%r28+1036];
	fma.rn.f32 	%f261, %f47, %f260, %f259;
	ld.shared.f32 	%f262, [%r28+1164];
	fma.rn.f32 	%f263, %f50, %f262, %f261;
	ld.shared.f32 	%f264, [%r28+1292];
	fma.rn.f32 	%f265, %f53, %f264, %f263;
	ld.shared.f32 	%f266, [%r28+1420];
	fma.rn.f32 	%f267, %f56, %f266, %f265;
	ld.shared.f32 	%f268, [%r28+1548];
	fma.rn.f32 	%f269, %f59, %f268, %f267;
	ld.shared.f32 	%f270, [%r28+1676];
	fma.rn.f32 	%f271, %f62, %f270, %f269;
	ld.shared.f32 	%f272, [%r28+1804];
	fma.rn.f32 	%f273, %f65, %f272, %f271;
	ld.shared.f32 	%f274, [%r28+1932];
	fma.rn.f32 	%f275, %f68, %f274, %f273;
	ld.shared.f32 	%f276, [%r28+2060];
	fma.rn.f32 	%f277, %f71, %f276, %f275;
	ld.shared.f32 	%f278, [%r28+2188];
	fma.rn.f32 	%f279, %f74, %f278, %f277;
	ld.shared.f32 	%f280, [%r28+2316];
	fma.rn.f32 	%f281, %f77, %f280, %f279;
	ld.shared.f32 	%f282, [%r28+2444];
	fma.rn.f32 	%f283, %f80, %f282, %f281;
	ld.shared.f32 	%f284, [%r28+2572];
	fma.rn.f32 	%f285, %f83, %f284, %f283;
	ld.shared.f32 	%f286, [%r28+2700];
	fma.rn.f32 	%f287, %f86, %f286, %f285;
	ld.shared.f32 	%f288, [%r28+2828];
	fma.rn.f32 	%f289, %f89, %f288, %f287;
	ld.shared.f32 	%f290, [%r28+2956];
	fma.rn.f32 	%f291, %f92, %f290, %f289;
	ld.shared.f32 	%f292, [%r28+3084];
	fma.rn.f32 	%f293, %f95, %f292, %f291;
	ld.shared.f32 	%f294, [%r28+3212];
	fma.rn.f32 	%f295, %f98, %f294, %f293;
	ld.shared.f32 	%f296, [%r28+3340];
	fma.rn.f32 	%f297, %f101, %f296, %f295;
	ld.shared.f32 	%f298, [%r28+3468];
	fma.rn.f32 	%f299, %f104, %f298, %f297;
	ld.shared.f32 	%f300, [%r28+3596];
	fma.rn.f32 	%f301, %f107, %f300, %f299;
	ld.shared.f32 	%f302, [%r28+3724];
	fma.rn.f32 	%f303, %f110, %f302, %f301;
	ld.shared.f32 	%f304, [%r28+3852];
	fma.rn.f32 	%f305, %f113, %f304, %f303;
	ld.shared.f32 	%f306, [%r28+3980];
	fma.rn.f32 	%f311, %f116, %f306, %f305;
	bar.sync 	0;
	add.s32 	%r40, %r40, 32;
	add.s32 	%r39, %r39, 32;
	shl.b32 	%r30, %r13, 5;
	add.s32 	%r38, %r38, %r30;
	setp.lt.s32 	%p2, %r40, %r14;
	@%p2 bra 	$L__BB0_2;
$L__BB0_3:
	ld.param.u64 	%rd37, [_Z5sgeemILj32ELj32ELj32ELj4EEvPfS0_S0_iii_param_2];
	mul.lo.s32 	%r31, %r13, %r3;
	cvt.u64.u32 	%rd16, %r31;
	add.s64 	%rd17, %rd16, %rd1;
	mov.u32 	%r32, %tid.x;
	shl.b32 	%r33, %r32, 2;
	mad.lo.s32 	%r34, %r13, %r2, %r33;
	cvta.to.global.u64 	%rd18, %rd37;
	cvt.u64.u32 	%rd19, %r34;
	add.s64 	%rd20, %rd17, %rd19;
	shl.b64 	%rd21, %rd20, 2;
	add.s64 	%rd22, %rd18, %rd21;
	st.global.f32 	[%rd22], %f314;
	add.s32 	%r35, %r34, 1;
	cvt.u64.u32 	%rd23, %r35;
	add.s64 	%rd24, %rd17, %rd23;
	shl.b64 	%rd25, %rd24, 2;
	add.s64 	%rd26, %rd18, %rd25;
	st.global.f32 	[%rd26], %f313;
	add.s32 	%r36, %r34, 2;
	cvt.u64.u32 	%rd27, %r36;
	add.s64 	%rd28, %rd17, %rd27;
	shl.b64 	%rd29, %rd28, 2;
	add.s64 	%rd30, %rd18, %rd29;
	st.global.f32 	[%rd30], %f312;
	add.s32 	%r37, %r34, 3;
	cvt.u64.u32 	%rd31, %r37;
	add.s64 	%rd32, %rd17, %rd31;
	shl.b64 	%rd33, %rd32, 2;
	add.s64 	%rd34, %rd18, %rd33;
	st.global.f32 	[%rd34], %f311;
	ret;

}


// ===== COMPILED SASS (sm_100) =====

	.target	sm_100

	.elftype	@"ET_EXEC"


//--------------------- .note.nv.tkinfo           --------------------------
	.section	.note.nv.tkinfo,"",@"SHT_NOTE"
	.sectionflags	@"SHF_NOTE_NV_TKINFO"
	.tkinfo
        /*0018*/ 	.word	0x00000002
        /*0030*/ 	.string	""
        /*0030*/ 	.string	"ptxas"
        /*0030*/ 	.string	"Cuda compilation tools, release 13.0, V13.0.88"
        /*0030*/ 	.string	"Build cuda_13.0.r13.0/compiler.36424714_0"
        /*0030*/ 	.string	"-arch sm_100 -m 64 "



//--------------------- .note.nv.cuinfo           --------------------------
	.section	.note.nv.cuinfo,"",@"SHT_NOTE"
	.sectionflags	@"SHF_NOTE_NV_CUINFO"
        /*0018*/ 	.short	0x0002
        /*001a*/ 	.short	0x0064
        /*001c*/ 	.short	0x0082
	.zero		2


//--------------------- .nv.info                  --------------------------
	.section	.nv.info,"",@"SHT_CUDA_INFO"
	.align	4


	//----- nvinfo : EIATTR_REGCOUNT
	.align		4
        /*0000*/ 	.byte	0x04, 0x2f
        /*0002*/ 	.short	(.L_1 - .L_0)
	.align		4
.L_0:
        /*0004*/ 	.word	index@(_Z5sgeemILj32ELj32ELj32ELj4EEvPfS0_S0_iii)
        /*0008*/ 	.word	0x00000020


	//----- nvinfo : EIATTR_FRAME_SIZE
	.align		4
.L_1:
        /*000c*/ 	.byte	0x04, 0x11
        /*000e*/ 	.short	(.L_3 - .L_2)
	.align		4
.L_2:
        /*0010*/ 	.word	index@(_Z5sgeemILj32ELj32ELj32ELj4EEvPfS0_S0_iii)
        /*0014*/ 	.word	0x00000000


	//----- nvinfo : EIATTR_MIN_STACK_SIZE
	.align		4
.L_3:
        /*0018*/ 	.byte	0x04, 0x12
        /*001a*/ 	.short	(.L_5 - .L_4)
	.align		4
.L_4:
        /*001c*/ 	.word	index@(_Z5sgeemILj32ELj32ELj32ELj4EEvPfS0_S0_iii)
        /*0020*/ 	.word	0x00000000
.L_5:


//--------------------- .nv.compat                --------------------------
	.section	.nv.compat,"",@"SHT_CUDA_COMPAT_INFO"
	.align	4
        /*0000*/ 	.byte	0x02, 0x09, 0x00, 0x00, 0x02, 0x02, 0x01, 0x00, 0x02, 0x05, 0x05, 0x00, 0x03, 0x07, 0x01, 0x01
        /*0010*/ 	.byte	0x02, 0x03, 0x00, 0x00, 0x02, 0x06, 0x01, 0x00, 0x04, 0x0b, 0x08, 0x00, 0x09, 0x00, 0x00, 0x00
        /*0020*/ 	.byte	0x00, 0x00, 0x00, 0x00


//--------------------- .nv.info._Z5sgeemILj32ELj32ELj32ELj4EEvPfS0_S0_iii --------------------------
	.section	.nv.info._Z5sgeemILj32ELj32ELj32ELj4EEvPfS0_S0_iii,"",@"SHT_CUDA_INFO"
	.sectionflags	@""
	.align	4


	//----- nvinfo : EIATTR_CUDA_API_VERSION
	.align		4
        /*0000*/ 	.byte	0x04, 0x37
        /*0002*/ 	.short	(.L_7 - .L_6)
.L_6:
        /*0004*/ 	.word	0x00000082


	//----- nvinfo : EIATTR_KPARAM_INFO
	.align		4
.L_7:
        /*0008*/ 	.byte	0x04, 0x17
        /*000a*/ 	.short	(.L_9 - .L_8)
.L_8:
        /*000c*/ 	.word	0x00000000
        /*0010*/ 	.short	0x0005
        /*0012*/ 	.short	0x0020
        /*0014*/ 	.byte	0x00, 0xf0, 0x11, 0x00


	//----- nvinfo : EIATTR_KPARAM_INFO
	.align		4
.L_9:
        /*0018*/ 	.byte	0x04, 0x17
        /*001a*/ 	.short	(.L_11 - .L_10)
.L_10:
        /*001c*/ 	.word	0x00000000
        /*0020*/ 	.short	0x0004
        /*0022*/ 	.short	0x001c
        /*0024*/ 	.byte	0x00, 0xf0, 0x11, 0x00


	//----- nvinfo : EIATTR_KPARAM_INFO
	.align		4
.L_11:
        /*0028*/ 	.byte	0x04, 0x17
        /*002a*/ 	.short	(.L_13 - .L_12)
.L_12:
        /*002c*/ 	.word	0x00000000
        /*0030*/ 	.short	0x0003
        /*0032*/ 	.short	0x0018
        /*0034*/ 	.byte	0x00, 0xf0, 0x11, 0x00


	//----- nvinfo : EIATTR_KPARAM_INFO
	.align		4
.L_13:
        /*0038*/ 	.byte	0x04, 0x17
        /*003a*/ 	.short	(.L_15 - .L_14)
.L_14:
        /*003c*/ 	.word	0x00000000
        /*0040*/ 	.short	0x0002
        /*0042*/ 	.short	0x0010
        /*0044*/ 	.byte	0x00, 0xf5, 0x21, 0x00


	//----- nvinfo : EIATTR_KPARAM_INFO
	.align		4
.L_15:
        /*0048*/ 	.byte	0x04, 0x17
        /*004a*/ 	.short	(.L_17 - .L_16)
.L_16:
        /*004c*/ 	.word	0x00000000
        /*0050*/ 	.short	0x0001
        /*0052*/ 	.short	0x0008
        /*0054*/ 	.byte	0x00, 0xf5, 0x21, 0x00


	//----- nvinfo : EIATTR_KPARAM_INFO
	.align		4
.L_17:
        /*0058*/ 	.byte	0x04, 0x17
        /*005a*/ 	.short	(.L_19 - .L_18)
.L_18:
        /*005c*/ 	.word	0x00000000
        /*0060*/ 	.short	0x0000
        /*0062*/ 	.short	0x0000
        /*0064*/ 	.byte	0x00, 0xf5, 0x21, 0x00


	//----- nvinfo : EIATTR_SPARSE_MMA_MASK
	.align		4
.L_19:
        /*0068*/ 	.byte	0x03, 0x50
        /*006a*/ 	.short	0x0000


	//----- nvinfo : EIATTR_MAXREG_COUNT
	.align		4
        /*006c*/ 	.byte	0x03, 0x1b
        /*006e*/ 	.short	0x00ff


	//----- nvinfo : EIATTR_NUM_BARRIERS
	.align		4
        /*0070*/ 	.byte	0x02, 0x4c
        /*0072*/ 	.byte	0x01
	.zero		1


	//----- nvinfo : EIATTR_MERCURY_ISA_VERSION
	.align		4
        /*0074*/ 	.byte	0x03, 0x5f
        /*0076*/ 	.short	0x0101


	//----- nvinfo : EIATTR_VRC_CTA_INIT_COUNT
	.align		4
        /*0078*/ 	.byte	0x02, 0x4a
	.zero		1
	.zero		1


	//----- nvinfo : EIATTR_EXIT_INSTR_OFFSETS
	.align		4
        /*007c*/ 	.byte	0x04, 0x1c
        /*007e*/ 	.short	(.L_21 - .L_20)


	//   ....[0]....
.L_20:
        /*0080*/ 	.word	0x00000f80


	//----- nvinfo : EIATTR_CBANK_PARAM_SIZE
	.align		4
.L_21:
        /*0084*/ 	.byte	0x03, 0x19
        /*0086*/ 	.short	0x0024


	//----- nvinfo : EIATTR_PARAM_CBANK
	.align		4
        /*0088*/ 	.byte	0x04, 0x0a
        /*008a*/ 	.short	(.L_23 - .L_22)
	.align		4
.L_22:
        /*008c*/ 	.word	index@(.nv.constant0._Z5sgeemILj32ELj32ELj32ELj4EEvPfS0_S0_iii)
        /*0090*/ 	.short	0x0380
        /*0092*/ 	.short	0x0024


	//----- nvinfo : EIATTR_SW_WAR
	.align		4
.L_23:
        /*0094*/ 	.byte	0x04, 0x36
        /*0096*/ 	.short	(.L_25 - .L_24)
.L_24:
        /*0098*/ 	.word	0x00000008
.L_25:


//--------------------- .nv.callgraph             --------------------------
	.section	.nv.callgraph,"",@"SHT_CUDA_CALLGRAPH"
	.align	4
	.sectionentsize	8
	.align		4
        /*0000*/ 	.word	0x00000000
	.align		4
        /*0004*/ 	.word	0xffffffff
	.align		4
        /*0008*/ 	.word	0x00000000
	.align		4
        /*000c*/ 	.word	0xfffffffe
	.align		4
        /*0010*/ 	.word	0x00000000
	.align		4
        /*0014*/ 	.word	0xfffffffd
	.align		4
        /*0018*/ 	.word	0x00000000
	.align		4
        /*001c*/ 	.word	0xfffffffc


//--------------------- .text._Z5sgeemILj32ELj32ELj32ELj4EEvPfS0_S0_iii --------------------------
	.section	.text._Z5sgeemILj32ELj32ELj32ELj4EEvPfS0_S0_iii,"ax",@progbits
	.align	128
        .global         _Z5sgeemILj32ELj32ELj32ELj4EEvPfS0_S0_iii
        .type           _Z5sgeemILj32ELj32ELj32ELj4EEvPfS0_S0_iii,@function
        .size           _Z5sgeemILj32ELj32ELj32ELj4EEvPfS0_S0_iii,(.L_x_3 - _Z5sgeemILj32ELj32ELj32ELj4EEvPfS0_S0_iii)
        .other          _Z5sgeemILj32ELj32ELj32ELj4EEvPfS0_S0_iii,@"STO_CUDA_ENTRY STV_DEFAULT"
_Z5sgeemILj32ELj32ELj32ELj4EEvPfS0_S0_iii:
.text._Z5sgeemILj32ELj32ELj32ELj4EEvPfS0_S0_iii:
[----:B------:R-:W-:Y:S08]  /*0000*/  LDC R1, c[0x0][0x37c] ;  /* 0x0000df00ff017b82 */ /* 0x000ff00000000800 */
[----:B------:R-:W0:Y:S01]  /*0010*/  LDC R0, c[0x0][0x3a0] ;  /* 0x0000e800ff007b82 */ /* 0x000e220000000800 */
[----:B------:R-:W1:Y:S01]  /*0020*/  S2R R24, SR_TID.X ;  /* 0x0000000000187919 */ /* 0x000e620000002100 */
[----:B------:R-:W2:Y:S01]  /*0030*/  LDCU.64 UR10, c[0x0][0x358] ;  /* 0x00006b00ff0a77ac */ /* 0x000ea20008000a00 */
[----:B------:R-:W-:Y:S01]  /*0040*/  HFMA2 R14, -RZ, RZ, 0, 0 ;  /* 0x00000000ff0e7431 */ /* 0x000fe200000001ff */
[----:B------:R-:W-:Y:S01]  /*0050*/  CS2R R20, SRZ ;  /* 0x0000000000147805 */ /* 0x000fe2000001ff00 */
[----:B------:R-:W3:Y:S01]  /*0060*/  S2R R3, SR_TID.Y ;  /* 0x0000000000037919 */ /* 0x000ee20000002200 */
[----:B------:R-:W-:-:S02]  /*0070*/  MOV R12, RZ ;  /* 0x000000ff000c7202 */ /* 0x000fc40000000f00 */
[----:B------:R-:W4:Y:S08]  /*0080*/  S2UR UR5, SR_CTAID.Y ;  /* 0x00000000000579c3 */ /* 0x000f300000002600 */
[----:B------:R-:W5:Y:S01]  /*0090*/  S2UR UR6, SR_CTAID.X ;  /* 0x00000000000679c3 */ /* 0x000f620000002500 */
[----:B0-----:R-:W-:Y:S01]  /*00a0*/  ISETP.GE.AND P0, PT, R0, 0x1, PT ;  /* 0x000000010000780c */ /* 0x001fe20003f06270 */
[----:B----4-:R-:W-:-:S02]  /*00b0*/  USHF.L.U32 UR5, UR5, 0x5, URZ ;  /* 0x0000000505057899 */ /* 0x010fc400080006ff */
[----:B-----5:R-:W-:-:S10]  /*00c0*/  USHF.L.U32 UR6, UR6, 0x5, URZ ;  /* 0x0000000506067899 */ /* 0x020fd400080006ff */
[----:B-123--:R-:W-:Y:S05]  /*00d0*/  @!P0 BRA `(.L_x_0) ;  /* 0x0000000c00308947 */ /* 0x00efea0003800000 */
[----:B------:R-:W0:Y:S01]  /*00e0*/  S2UR UR9, SR_CgaCtaId ;  /* 0x00000000000979c3 */ /* 0x000e220000008800 */
[----:B------:R-:W-:Y:S01]  /*00f0*/  UMOV UR8, 0x400 ;  /* 0x0000040000087882 */ /* 0x000fe20000000000 */
[----:B------:R-:W-:Y:S01]  /*0100*/  SHF.L.U32 R25, R24, 0x2, RZ ;  /* 0x0000000218197819 */ /* 0x000fe200000006ff */
[----:B------:R-:W1:Y:S01]  /*0110*/  LDCU.128 UR12, c[0x0][0x380] ;  /* 0x00007000ff0c77ac */ /* 0x000e620008000c00 */
[----:B------:R-:W-:-:S03]  /*0120*/  MOV R21, RZ ;  /* 0x000000ff00157202 */ /* 0x000fc60000000f00 */
[----:B------:R-:W-:Y:S01]  /*0130*/  IMAD R26, R3, R0, R25 ;  /* 0x00000000031a7224 */ /* 0x000fe200078e0219 */
[----:B------:R-:W2:Y:S01]  /*0140*/  LDC R2, c[0x0][0x39c] ;  /* 0x0000e700ff027b82 */ /* 0x000ea20000000800 */
[----:B0-----:R-:W-:-:S06]  /*0150*/  ULEA UR4, UR9, UR8, 0x18 ;  /* 0x0000000809047291 */ /* 0x001fcc000f8ec0ff */
[C---:B------:R-:W-:Y:S01]  /*0160*/  LEA R27, R3.reuse, UR4, 0x7 ;  /* 0x00000004031b7c11 */ /* 0x040fe2000f8e38ff */
[----:B------:R-:W-:Y:S01]  /*0170*/  UMOV UR4, URZ ;  /* 0x000000ff00047c82 */ /* 0x000fe20008000000 */
[----:B-12---:R-:W-:-:S07]  /*0180*/  IMAD R25, R3, R2, R25 ;  /* 0x0000000203197224 */ /* 0x006fce00078e0219 */
.L_x_1:
[----:B------:R-:W-:Y:S01]  /*0190*/  IMAD R5, R0, UR5, RZ ;  /* 0x0000000500057c24 */ /* 0x000fe2000f8e02ff */
[----:B------:R-:W-:-:S04]  /*01a0*/  IADD3 R4, P1, PT, R25, UR6, RZ ;  /* 0x0000000619047c10 */ /* 0x000fc8000ff3e0ff */
[----:B------:R-:W-:Y:S02]  /*01b0*/  IADD3 R6, P0, PT, R5, R26, RZ ;  /* 0x0000001a05067210 */ /* 0x000fe40007f1e0ff */
[----:B------:R-:W-:Y:S02]  /*01c0*/  IADD3.X R5, PT, PT, RZ, RZ, RZ, P1, !PT ;  /* 0x000000ffff057210 */ /* 0x000fe40000ffe4ff */
[----:B------:R-:W-:Y:S02]  /*01d0*/  IADD3.X R7, PT, PT, RZ, RZ, RZ, P0, !PT ;  /* 0x000000ffff077210 */ /* 0x000fe400007fe4ff */
[----:B------:R-:W-:Y:S02]  /*01e0*/  LEA R18, P0, R6, UR12, 0x2 ;  /* 0x0000000c06127c11 */ /* 0x000fe4000f8010ff */
[----:B------:R-:W-:Y:S02]  /*01f0*/  LEA R16, P1, R4, UR14, 0x2 ;  /* 0x0000000e04107c11 */ /* 0x000fe4000f8210ff */
[----:B------:R-:W-:-:S02]  /*0200*/  LEA.HI.X R19, R6, UR13, R7, 0x2, P0 ;  /* 0x0000000d06137c11 */ /* 0x000fc400080f1407 */
[----:B------:R-:W-:-:S03]  /*0210*/  LEA.HI.X R17, R4, UR15, R5, 0x2, P1 ;  /* 0x0000000f04117c11 */ /* 0x000fc600088f1405 */
[----:B------:R-:W2:Y:S04]  /*0220*/  LDG.E.128 R4, desc[UR10][R18.64] ;  /* 0x0000000a12047981 */ /* 0x000ea8000c1e1d00 */
[----:B------:R-:W3:Y:S01]  /*0230*/  LDG.E.128 R8, desc[UR10][R16.64] ;  /* 0x0000000a10087981 */ /* 0x000ee2000c1e1d00 */
[----:B------:R-:W-:Y:S01]  /*0240*/  UIADD3 UR7, UPT, UPT, UR8, 0x1000, URZ ;  /* 0x0000100008077890 */ /* 0x000fe2000fffe0ff */
[----:B------:R-:W-:Y:S01]  /*0250*/  LEA R22, R24, R27, 0x4 ;  /* 0x0000001b18167211 */ /* 0x000fe200078e20ff */
[----:B------:R-:W-:Y:S01]  /*0260*/  UIADD3 UR4, UPT, UPT, UR4, 0x20, URZ ;  /* 0x0000002004047890 */ /* 0x000fe2000fffe0ff */
[----:B------:R-:W-:Y:S01]  /*0270*/  LEA R25, R2, R25, 0x5 ;  /* 0x0000001902197211 */ /* 0x000fe200078e28ff */
[----:B------:R-:W-:Y:S01]  /*0280*/  ULEA UR7, UR9, UR7, 0x18 ;  /* 0x0000000709077291 */ /* 0x000fe2000f8ec0ff */
[----:B------:R-:W-:-:S03]  /*0290*/  IADD3 R26, PT, PT, R26, 0x20, RZ ;  /* 0x000000201a1a7810 */ /* 0x000fc60007ffe0ff */
[----:B------:R-:W-:Y:S02]  /*02a0*/  ISETP.LE.AND P0, PT, R0, UR4, PT ;  /* 0x0000000400007c0c */ /* 0x000fe4000bf03270 */
[----:B------:R-:W-:-:S04]  /*02b0*/  LEA R28, R24, UR7, 0x4 ;  /* 0x00000007181c7c11 */ /* 0x000fc8000f8e20ff */
[----:B------:R-:W-:Y:S01]  /*02c0*/  LEA R29, R3, R28, 0x7 ;  /* 0x0000001c031d7211 */ /* 0x000fe200078e38ff */
[----:B--2---:R-:W-:Y:S04]  /*02d0*/  STS.128 [R22], R4 ;  /* 0x0000000416007388 */ /* 0x004fe80000000c00 */
[----:B---3--:R-:W-:Y:S01]  /*02e0*/  STS.128 [R29], R8 ;  /* 0x000000081d007388 */ /* 0x008fe20000000c00 */
[----:B------:R-:W-:Y:S06]  /*02f0*/  BAR.SYNC.DEFER_BLOCKING 0x0 ;  /* 0x0000000000007b1d */ /* 0x000fec0000010000 */
[----:B------:R-:W-:Y:S04]  /*0300*/  LDS.128 R4, [R27] ;  /* 0x000000001b047984 */ /* 0x000fe80000000c00 */
[----:B------:R-:W0:Y:S04]  /*0310*/  LDS.128 R8, [R28] ;  /* 0x000000001c087984 */ /* 0x000e280000000c00 */
[----:B------:R-:W1:Y:S01]  /*0320*/  LDS.128 R16, [R28+0x80] ;  /* 0x000080001c107984 */ /* 0x000e620000000c00 */
[C---:B0-----:R-:W-:Y:S01]  /*0330*/  FFMA R23, R4.reuse, R8, R12 ;  /* 0x0000000804177223 */ /* 0x041fe2000000000c */
[C---:B------:R-:W-:Y:S01]  /*0340*/  FFMA R8, R4.reuse, R9, R14 ;  /* 0x0000000904087223 */ /* 0x040fe2000000000e */
[C---:B------:R-:W-:Y:S01]  /*0350*/  FFMA R9, R4.reuse, R10, R20 ;  /* 0x0000000a04097223 */ /* 0x040fe20000000014 */
[----:B------:R-:W0:Y:S01]  /*0360*/  LDS.128 R12, [R28+0x100] ;  /* 0x000100001c0c7984 */ /* 0x000e220000000c00 */
[----:B------:R-:W-:Y:S01]  /*0370*/  FFMA R20, R4, R11, R21 ;  /* 0x0000000b04147223 */ /* 0x000fe20000000015 */
[C---:B-1----:R-:W-:Y:S01]  /*0380*/  FFMA R17, R5.reuse, R17, R8 ;  /* 0x0000001105117223 */ /* 0x042fe20000000008 */
[----:B------:R-:W-:Y:S01]  /*0390*/  FFMA R23, R16, R5, R23 ;  /* 0x0000000510177223 */ /* 0x000fe20000000017 */
[C---:B------:R-:W-:Y:S01]  /*03a0*/  FFMA R21, R5.reuse, R18, R9 ;  /* 0x0000001205157223 */ /* 0x040fe20000000009 */
[----:B------:R-:W-:Y:S01]  /*03b0*/  FFMA R20, R5, R19, R20 ;  /* 0x0000001305147223 */ /* 0x000fe20000000014 */
[----:B------:R-:W1:Y:S01]  /*03c0*/  LDS.128 R8, [R28+0x180] ;  /* 0x000180001c087984 */ /* 0x000e620000000c00 */
[----:B0-----:R-:W-:Y:S01]  /*03d0*/  FFMA R5, R12, R6, R23 ;  /* 0x000000060c057223 */ /* 0x001fe20000000017 */
[C---:B------:R-:W-:Y:S01]  /*03e0*/  FFMA R4, R6.reuse, R13, R17 ;  /* 0x0000000d06047223 */ /* 0x040fe20000000011 */
[C---:B------:R-:W-:Y:S01]  /*03f0*/  FFMA R21, R6.reuse, R14, R21 ;  /* 0x0000000e06157223 */ /* 0x040fe20000000015 */
[----:B------:R-:W-:Y:S01]  /*0400*/  FFMA R20, R6, R15, R20 ;  /* 0x0000000f06147223 */ /* 0x000fe20000000014 */
[----:B------:R-:W-:Y:S01]  /*0410*/  LDS.128 R16, [R28+0x200] ;  /* 0x000200001c107984 */ /* 0x000fe20000000c00 */
[----:B-1----:R-:W-:Y:S01]  /*0420*/  FFMA R5, R8, R7, R5 ;  /* 0x0000000708057223 */ /* 0x002fe20000000005 */
[----:B------:R-:W-:-:S02]  /*0430*/  FFMA R4, R7, R9, R4 ;  /* 0x0000000907047223 */ /* 0x000fc40000000004 */
[----:B------:R-:W0:Y:S01]  /*0440*/  LDS.128 R12, [R27+0x10] ;  /* 0x000010001b0c7984 */ /* 0x000e220000000c00 */
[C---:B------:R-:W-:Y:S01]  /*0450*/  FFMA R21, R7.reuse, R10, R21 ;  /* 0x0000000a07157223 */ /* 0x040fe20000000015 */
[----:B------:R-:W-:Y:S02]  /*0460*/  FFMA R20, R7, R11, R20 ;  /* 0x0000000b07147223 */ /* 0x000fe40000000014 */
        /* <DEDUP_REMOVED lines=111> */
[----:B-1----:R-:W-:Y:S01]  /*0b60*/  FFMA R23, R16, R5, R23 ;  /* 0x0000000510177223 */ /* 0x002fe20000000017 */
[C---:B------:R-:W-:Y:S01]  /*0b70*/  FFMA R17, R5.reuse, R17, R8 ;  /* 0x0000001105117223 */ /* 0x040fe20000000008 */
        /* <DEDUP_REMOVED lines=17> */
[----:B------:R-:W-:Y:S01]  /*0c90*/  FFMA R12, R12, R19, R8 ;  /* 0x000000130c0c7223 */ /* 0x000fe20000000008 */
[----:B------:R-:W0:Y:S01]  /*0ca0*/  LDS.128 R4, [R28+0xf00] ;  /* 0x000f00001c047984 */ /* 0x000e220000000c00 */
[----:B-1----:R-:W-:Y:S01]  /*0cb0*/  FFMA R29, R20, R13, R29 ;  /* 0x0000000d141d7223 */ /* 0x002fe2000000001d */
[C---:B------:R-:W-:Y:S01]  /*0cc0*/  FFMA R17, R13.reuse, R22, R17 ;  /* 0x000000160d117223 */ /* 0x040fe20000000011 */
[C---:B------:R-:W-:Y:S01]  /*0cd0*/  FFMA R21, R13.reuse, R21, R16 ;  /* 0x000000150d157223 */ /* 0x040fe20000000010 */
[----:B------:R-:W1:Y:S01]  /*0ce0*/  LDS.128 R8, [R28+0xf80] ;  /* 0x000f80001c087984 */ /* 0x000e620000000c00 */
[----:B------:R-:W-:Y:S01]  /*0cf0*/  FFMA R12, R13, R23, R12 ;  /* 0x000000170d0c7223 */ /* 0x000fe2000000000c */
[----:B0-----:R-:W-:Y:S01]  /*0d00*/  FFMA R29, R4, R14, R29 ;  /* 0x0000000e041d7223 */ /* 0x001fe2000000001d */
[C---:B------:R-:W-:Y:S01]  /*0d10*/  FFMA R17, R14.reuse, R6, R17 ;  /* 0x000000060e117223 */ /* 0x040fe20000000011 */
[C---:B------:R-:W-:Y:S01]  /*0d20*/  FFMA R4, R14.reuse, R5, R21 ;  /* 0x000000050e047223 */ /* 0x040fe20000000015 */
[----:B------:R-:W-:Y:S01]  /*0d30*/  FFMA R6, R14, R7, R12 ;  /* 0x000000070e067223 */ /* 0x000fe2000000000c */
[----:B-1----:R-:W-:Y:S01]  /*0d40*/  FFMA R12, R8, R15, R29 ;  /* 0x0000000f080c7223 */ /* 0x002fe2000000001d */
[C---:B------:R-:W-:Y:S01]  /*0d50*/  FFMA R20, R15.reuse, R10, R17 ;  /* 0x0000000a0f147223 */ /* 0x040fe20000000011 */
[C---:B------:R-:W-:Y:S01]  /*0d60*/  FFMA R14, R15.reuse, R9, R4 ;  /* 0x000000090f0e7223 */ /* 0x040fe20000000004 */
[----:B------:R-:W-:Y:S01]  /*0d70*/  FFMA R21, R15, R11, R6 ;  /* 0x0000000b0f157223 */ /* 0x000fe20000000006 */
[----:B------:R-:W-:Y:S06]  /*0d80*/  BAR.SYNC.DEFER_BLOCKING 0x0 ;  /* 0x0000000000007b1d */ /* 0x000fec0000010000 */
[----:B------:R-:W-:Y:S05]  /*0d90*/  @!P0 BRA `(.L_x_1) ;  /* 0xfffffff000fc8947 */ /* 0x000fea000383ffff */
.L_x_0:
[----:B------:R-:W0:Y:S01]  /*0da0*/  LDCU UR4, c[0x0][0x39c] ;  /* 0x00007380ff0477ac */ /* 0x000e220008000800 */
[----:B------:R-:W-:Y:S01]  /*0db0*/  SHF.L.U32 R24, R24, 0x2, RZ ;  /* 0x0000000218187819 */ /* 0x000fe200000006ff */
[----:B------:R-:W1:Y:S01]  /*0dc0*/  LDCU.64 UR8, c[0x0][0x390] ;  /* 0x00007200ff0877ac */ /* 0x000e620008000a00 */
[----:B0-----:R-:W-:-:S03]  /*0dd0*/  UIMAD UR5, UR5, UR4, URZ ;  /* 0x00000004050572a4 */ /* 0x001fc6000f8e02ff */
[----:B------:R-:W-:Y:S01]  /*0de0*/  IMAD R24, R3, UR4, R24 ;  /* 0x0000000403187c24 */ /* 0x000fe2000f8e0218 */
[----:B------:R-:W-:-:S04]  /*0df0*/  UIADD3 UR6, UP0, UPT, UR5, UR6, URZ ;  /* 0x0000000605067290 */ /* 0x000fc8000ff1e0ff */
[C---:B------:R-:W-:Y:S01]  /*0e00*/  IADD3 R0, PT, PT, R24.reuse, 0x1, RZ ;  /* 0x0000000118007810 */ /* 0x040fe20007ffe0ff */
[----:B------:R-:W-:Y:S01]  /*0e10*/  UIADD3.X UR4, UPT, UPT, URZ, URZ, URZ, UP0, !UPT ;  /* 0x000000ffff047290 */ /* 0x000fe200087fe4ff */
[C---:B------:R-:W-:Y:S02]  /*0e20*/  IADD3 R4, PT, PT, R24.reuse, 0x2, RZ ;  /* 0x0000000218047810 */ /* 0x040fe40007ffe0ff */
[C---:B------:R-:W-:Y:S02]  /*0e30*/  IADD3 R3, P0, PT, R24.reuse, UR6, RZ ;  /* 0x0000000618037c10 */ /* 0x040fe4000ff1e0ff */
[----:B------:R-:W-:Y:S02]  /*0e40*/  IADD3 R5, PT, PT, R24, 0x3, RZ ;  /* 0x0000000318057810 */ /* 0x000fe40007ffe0ff */
[----:B------:R-:W-:Y:S02]  /*0e50*/  IADD3.X R6, PT, PT, RZ, UR4, RZ, P0, !PT ;  /* 0x00000004ff067c10 */ /* 0x000fe400087fe4ff */
[----:B-1----:R-:W-:-:S02]  /*0e60*/  LEA R2, P0, R3, UR8, 0x2 ;  /* 0x0000000803027c11 */ /* 0x002fc4000f8010ff */
[----:B------:R-:W-:Y:S02]  /*0e70*/  IADD3 R11, P2, PT, R0, UR6, RZ ;  /* 0x00000006000b7c10 */ /* 0x000fe4000ff5e0ff */
[----:B------:R-:W-:Y:S02]  /*0e80*/  LEA.HI.X R3, R3, UR9, R6, 0x2, P0 ;  /* 0x0000000903037c11 */ /* 0x000fe400080f1406 */
[----:B------:R-:W-:Y:S02]  /*0e90*/  IADD3 R7, P0, PT, R4, UR6, RZ ;  /* 0x0000000604077c10 */ /* 0x000fe4000ff1e0ff */
[----:B------:R-:W-:Y:S01]  /*0ea0*/  IADD3 R0, P1, PT, R5, UR6, RZ ;  /* 0x0000000605007c10 */ /* 0x000fe2000ff3e0ff */
[----:B------:R-:W-:Y:S01]  /*0eb0*/  STG.E desc[UR10][R2.64], R12 ;  /* 0x0000000c02007986 */ /* 0x000fe2000c10190a */
[----:B------:R-:W-:Y:S02]  /*0ec0*/  IADD3.X R16, PT, PT, RZ, UR4, RZ, P2, !PT ;  /* 0x00000004ff107c10 */ /* 0x000fe400097fe4ff */
[----:B------:R-:W-:-:S02]  /*0ed0*/  LEA R4, P2, R11, UR8, 0x2 ;  /* 0x000000080b047c11 */ /* 0x000fc4000f8410ff */
[----:B------:R-:W-:Y:S02]  /*0ee0*/  IADD3.X R10, PT, PT, RZ, UR4, RZ, P0, !PT ;  /* 0x00000004ff0a7c10 */ /* 0x000fe400087fe4ff */
[----:B------:R-:W-:Y:S02]  /*0ef0*/  LEA R6, P0, R7, UR8, 0x2 ;  /* 0x0000000807067c11 */ /* 0x000fe4000f8010ff */
[----:B------:R-:W-:Y:S02]  /*0f00*/  IADD3.X R9, PT, PT, RZ, UR4, RZ, P1, !PT ;  /* 0x00000004ff097c10 */ /* 0x000fe40008ffe4ff */
[----:B------:R-:W-:Y:S02]  /*0f10*/  LEA R8, P1, R0, UR8, 0x2 ;  /* 0x0000000800087c11 */ /* 0x000fe4000f8210ff */
[----:B------:R-:W-:Y:S02]  /*0f20*/  LEA.HI.X R5, R11, UR9, R16, 0x2, P2 ;  /* 0x000000090b057c11 */ /* 0x000fe400090f1410 */
[----:B------:R-:W-:-:S02]  /*0f30*/  LEA.HI.X R7, R7, UR9, R10, 0x2, P0 ;  /* 0x0000000907077c11 */ /* 0x000fc400080f140a */
[----:B------:R-:W-:Y:S01]  /*0f40*/  LEA.HI.X R9, R0, UR9, R9, 0x2, P1 ;  /* 0x0000000900097c11 */ /* 0x000fe200088f1409 */
[----:B------:R-:W-:Y:S04]  /*0f50*/  STG.E desc[UR10][R4.64], R14 ;  /* 0x0000000e04007986 */ /* 0x000fe8000c10190a */
[----:B------:R-:W-:Y:S04]  /*0f60*/  STG.E desc[UR10][R6.64], R20 ;  /* 0x0000001406007986 */ /* 0x000fe8000c10190a */
[----:B------:R-:W-:Y:S01]  /*0f70*/  STG.E desc[UR10][R8.64], R21 ;  /* 0x0000001508007986 */ /* 0x000fe2000c10190a */
[----:B------:R-:W-:Y:S05]  /*0f80*/  EXIT ;  /* 0x000000000000794d */ /* 0x000fea0003800000 */
.L_x_2:
[----:B------:R-:W-:-:S00]  /*0f90*/  BRA `(.L_x_2) ;  /* 0xfffffffc00fc7947 */ /* 0x000fc0000383ffff */
[----:B------:R-:W-:-:S00]  /*0fa0*/  NOP ;  /* 0x0000000000007918 */ /* 0x000fc00000000000 */
        /* <DEDUP_REMOVED lines=13> */
.L_x_3:


//--------------------- .nv.shared._Z5sgeemILj32ELj32ELj32ELj4EEvPfS0_S0_iii --------------------------
	.section	.nv.shared._Z5sgeemILj32ELj32ELj32ELj4EEvPfS0_S0_iii,"aw",@nobits
	.sectionflags	@""
	.align	4
.nv.shared._Z5sgeemILj32ELj32ELj32ELj4EEvPfS0_S0_iii:
	.zero		9216


//--------------------- .nv.shared.reserved.0     --------------------------
	.section	.nv.shared.reserved.0,"aw",@nobits
	.weak		__nv_reservedSMEM_offset_0_alias
	.size		__nv_reservedSMEM_offset_0_alias, 0, 64
	.other		__nv_reservedSMEM_offset_0_alias,@"STO_CUDA_RESERVED_SHARED STV_DEFAULT"
__nv_reservedSMEM_offset_0_alias:
	.zero		0
	.zero		64


//--------------------- .nv.constant0._Z5sgeemILj32ELj32ELj32ELj4EEvPfS0_S0_iii --------------------------
	.section	.nv.constant0._Z5sgeemILj32ELj32ELj32ELj4EEvPfS0_S0_iii,"a",@progbits
	.sectionflags	@""
	.align	4
.nv.constant0._Z5sgeemILj32ELj32ELj32ELj4EEvPfS0_S0_iii:
	.zero		932


//--------------------- SYMBOLS --------------------------

	.type		.nv.reservedSmem.offset0,@object
	.size		.nv.reservedSmem.offset0,0x4
	.type		.nv.reservedSmem.cap,@object
	.size		.nv.reservedSmem.cap,0x4
